	.headerflags	@"EF_CUDA_TEXMODE_UNIFIED EF_CUDA_64BIT_ADDRESS EF_CUDA_ACCELERATORS EF_CUDA_SM90 EF_CUDA_VIRTUAL_SM(EF_CUDA_SM90)"
	.elftype	@"ET_EXEC"


//--------------------- .nv.info                  --------------------------
	.section	.nv.info,"",@"SHT_CUDA_INFO"
	.align	4


	//----- nvinfo : EIATTR_REGCOUNT
	.align		4
        /*0000*/ 	.byte	0x04, 0x2f
        /*0002*/ 	.short	(.L_1 - .L_0)
	.align		4
.L_0:
        /*0004*/ 	.word	index@(triton_poi_fused_convolution_relu_threshold_backward_0)
        /*0008*/ 	.word	0x0000000e


	//----- nvinfo : EIATTR_MIN_STACK_SIZE
	.align		4
.L_1:
        /*000c*/ 	.byte	0x04, 0x12
        /*000e*/ 	.short	(.L_3 - .L_2)
	.align		4
.L_2:
        /*0010*/ 	.word	index@(triton_poi_fused_convolution_relu_threshold_backward_0)
        /*0014*/ 	.word	0x00000000


	//----- nvinfo : EIATTR_FRAME_SIZE
	.align		4
.L_3:
        /*0018*/ 	.byte	0x04, 0x11
        /*001a*/ 	.short	(.L_5 - .L_4)
	.align		4
.L_4:
        /*001c*/ 	.word	index@(triton_poi_fused_convolution_relu_threshold_backward_0)
        /*0020*/ 	.word	0x00000000


	//----- nvinfo : EIATTR_MIN_STACK_SIZE
	.align		4
.L_5:
        /*0024*/ 	.byte	0x04, 0x12
        /*0026*/ 	.short	(.L_7 - .L_6)
	.align		4
.L_6:
        /*0028*/ 	.word	index@(triton_poi_fused_convolution_relu_threshold_backward_0)
        /*002c*/ 	.word	0x00000000
.L_7:


//--------------------- .nv.info.triton_poi_fused_convolution_relu_threshold_backward_0 --------------------------
	.section	.nv.info.triton_poi_fused_convolution_relu_threshold_backward_0,"",@"SHT_CUDA_INFO"
	.sectionflags	@""
	.align	4


	//----- nvinfo : EIATTR_CUDA_API_VERSION
	.align		4
        /*0000*/ 	.byte	0x04, 0x37
        /*0002*/ 	.short	(.L_9 - .L_8)
.L_8:
        /*0004*/ 	.word	0x0000007c


	//----- nvinfo : EIATTR_KPARAM_INFO
	.align		4
.L_9:
        /*0008*/ 	.byte	0x04, 0x17
        /*000a*/ 	.short	(.L_11 - .L_10)
.L_10:
        /*000c*/ 	.word	0x00000000
        /*0010*/ 	.short	0x0004
        /*0012*/ 	.short	0x0020
        /*0014*/ 	.byte	0x00, 0xf0, 0x11, 0x00


	//----- nvinfo : EIATTR_KPARAM_INFO
	.align		4
.L_11:
        /*0018*/ 	.byte	0x04, 0x17
        /*001a*/ 	.short	(.L_13 - .L_12)
.L_12:
        /*001c*/ 	.word	0x00000000
        /*0020*/ 	.short	0x0003
        /*0022*/ 	.short	0x0018
        /*0024*/ 	.byte	0x00, 0xf4, 0x21, 0x00


	//----- nvinfo : EIATTR_KPARAM_INFO
	.align		4
.L_13:
        /*0028*/ 	.byte	0x04, 0x17
        /*002a*/ 	.short	(.L_15 - .L_14)
.L_14:
        /*002c*/ 	.word	0x00000000
        /*0030*/ 	.short	0x0002
        /*0032*/ 	.short	0x0010
        /*0034*/ 	.byte	0x00, 0xf4, 0x21, 0x00


	//----- nvinfo : EIATTR_KPARAM_INFO
	.align		4
.L_15:
        /*0038*/ 	.byte	0x04, 0x17
        /*003a*/ 	.short	(.L_17 - .L_16)
.L_16:
        /*003c*/ 	.word	0x00000000
        /*0040*/ 	.short	0x0001
        /*0042*/ 	.short	0x0008
        /*0044*/ 	.byte	0x00, 0xf4, 0x21, 0x00


	//----- nvinfo : EIATTR_KPARAM_INFO
	.align		4
.L_17:
        /*0048*/ 	.byte	0x04, 0x17
        /*004a*/ 	.short	(.L_19 - .L_18)
.L_18:
        /*004c*/ 	.word	0x00000000
        /*0050*/ 	.short	0x0000
        /*0052*/ 	.short	0x0000
        /*0054*/ 	.byte	0x00, 0xf4, 0x21, 0x00


	//----- nvinfo : EIATTR_SPARSE_MMA_MASK
	.align		4
.L_19:
        /*0058*/ 	.byte	0x03, 0x50
        /*005a*/ 	.short	0x0000


	//----- nvinfo : EIATTR_MAXREG_COUNT
	.align		4
        /*005c*/ 	.byte	0x03, 0x1b
        /*005e*/ 	.short	0x00ff


	//----- nvinfo : EIATTR_EXIT_INSTR_OFFSETS
	.align		4
        /*0060*/ 	.byte	0x04, 0x1c
        /*0062*/ 	.short	(.L_21 - .L_20)


	//   ....[0]....
.L_20:
        /*0064*/ 	.word	0x00000210


	//   ....[1]....
        /*0068*/ 	.word	0x00000230


	//----- nvinfo : EIATTR_REQNTID
	.align		4
.L_21:
        /*006c*/ 	.byte	0x04, 0x10
        /*006e*/ 	.short	(.L_23 - .L_22)
.L_22:
        /*0070*/ 	.word	0x00000080
        /*0074*/ 	.word	0x00000001
        /*0078*/ 	.word	0x00000001


	//----- nvinfo : EIATTR_CBANK_PARAM_SIZE
	.align		4
.L_23:
        /*007c*/ 	.byte	0x03, 0x19
        /*007e*/ 	.short	0x0024


	//----- nvinfo : EIATTR_PARAM_CBANK
	.align		4
        /*0080*/ 	.byte	0x04, 0x0a
        /*0082*/ 	.short	(.L_25 - .L_24)
	.align		4
.L_24:
        /*0084*/ 	.word	index@(.nv.constant0.triton_poi_fused_convolution_relu_threshold_backward_0)
        /*0088*/ 	.short	0x0210
        /*008a*/ 	.short	0x0024


	//----- nvinfo : EIATTR_SW_WAR
	.align		4
.L_25:
        /*008c*/ 	.byte	0x04, 0x36
        /*008e*/ 	.short	(.L_27 - .L_26)
.L_26:
        /*0090*/ 	.word	0x00000008
.L_27:


//--------------------- .nv.callgraph             --------------------------
	.section	.nv.callgraph,"",@"SHT_CUDA_CALLGRAPH"
	.align	4
	.sectionentsize	8
	.align		4
        /*0000*/ 	.word	0x00000000
	.align		4
        /*0004*/ 	.word	0xffffffff
	.align		4
        /*0008*/ 	.word	0x00000000
	.align		4
        /*000c*/ 	.word	0xfffffffe
	.align		4
        /*0010*/ 	.word	0x00000000
	.align		4
        /*0014*/ 	.word	0xfffffffd
	.align		4
        /*0018*/ 	.word	0x00000000
	.align		4
        /*001c*/ 	.word	0xfffffffc


//--------------------- .text.triton_poi_fused_convolution_relu_threshold_backward_0 --------------------------
	.section	.text.triton_poi_fused_convolution_relu_threshold_backward_0,"ax",@progbits
	.align	128
        .global         triton_poi_fused_convolution_relu_threshold_backward_0
        .type           triton_poi_fused_convolution_relu_threshold_backward_0,@function
        .size           triton_poi_fused_convolution_relu_threshold_backward_0,(.L_x_1 - triton_poi_fused_convolution_relu_threshold_backward_0)
        .other          triton_poi_fused_convolution_relu_threshold_backward_0,@"STO_CUDA_ENTRY STV_DEFAULT"
triton_poi_fused_convolution_relu_threshold_backward_0:
.text.triton_poi_fused_convolution_relu_threshold_backward_0:
[----:B------:R-:W0:Y:S02]  /*0000*/  LDC R1, c[0x0][0x28] ;  /* 0x00000a00ff017b82 */ /* 0x000e240000000800 */
[----:B------:R-:W1:Y:S01]  /*0010*/  S2R R0, SR_TID.X ;  /* 0x0000000000007919 */ /* 0x000e620000002100 */
[----:B------:R-:W2:Y:S01]  /*0020*/  LDC.64 R4, c[0x0][0x218] ;  /* 0x00008600ff047b82 */ /* 0x000ea20000000a00 */
[----:B------:R-:W-:Y:S01]  /*0030*/  IMAD.MOV.U32 R11, RZ, RZ, RZ ;  /* 0x000000ffff0b7224 */ /* 0x000fe200078e00ff */
[----:B------:R-:W-:Y:S01]  /*0040*/  ULDC.64 UR4, c[0x0][0x208] ;  /* 0x0000820000047ab9 */ /* 0x000fe20000000a00 */
[----:B------:R-:W3:Y:S01]  /*0050*/  S2R R9, SR_CTAID.X ;  /* 0x0000000000097919 */ /* 0x000ee20000002500 */
[----:B------:R-:W-:Y:S01]  /*0060*/  ULDC.64 UR6, c[0x0][0x228] ;  /* 0x00008a0000067ab9 */ /* 0x000fe20000000a00 */
[----:B-1----:R-:W-:Y:S02]  /*0070*/  LOP3.LUT R0, R0, 0x7f, RZ, 0xc0, !PT ;  /* 0x0000007f00007812 */ /* 0x002fe400078ec0ff */
[----:B---3--:R-:W-:-:S03]  /*0080*/  SHF.R.S32.HI R2, RZ, 0x18, R9 ;  /* 0x00000018ff027819 */ /* 0x008fc60000011409 */
[----:B------:R-:W-:Y:S01]  /*0090*/  IMAD R9, R9, 0x80, R0 ;  /* 0x0000008009097824 */ /* 0x000fe200078e0200 */
[----:B------:R-:W-:Y:S02]  /*00a0*/  SGXT R0, R2, 0x1 ;  /* 0x000000010200781a */ /* 0x000fe40000000200 */
[----:B------:R-:W1:Y:S02]  /*00b0*/  LDC.64 R2, c[0x0][0x210] ;  /* 0x00008400ff027b82 */ /* 0x000e640000000a00 */
[----:B------:R-:W-:Y:S02]  /*00c0*/  ISETP.GE.AND P0, PT, R9, 0x100, PT ;  /* 0x000001000900780c */ /* 0x000fe40003f06270 */
[----:B------:R-:W-:-:S04]  /*00d0*/  LEA.HI R0, R0, R9, RZ, 0x4 ;  /* 0x0000000900007211 */ /* 0x000fc800078f20ff */
[----:B------:R-:W-:-:S04]  /*00e0*/  SHF.R.S32.HI R0, RZ, 0x4, R0 ;  /* 0x00000004ff007819 */ /* 0x000fc80000011400 */
[----:B------:R-:W-:-:S04]  /*00f0*/  LEA.HI R6, R0, R0, RZ, 0x2 ;  /* 0x0000000000067211 */ /* 0x000fc800078f10ff */
[----:B------:R-:W-:-:S05]  /*0100*/  LOP3.LUT R7, R6, 0xfffffffc, RZ, 0xc0, !PT ;  /* 0xfffffffc06077812 */ /* 0x000fca00078ec0ff */
[----:B------:R-:W-:Y:S02]  /*0110*/  IMAD.IADD R7, R0, 0x1, -R7 ;  /* 0x0000000100077824 */ /* 0x000fe400078e0a07 */
[----:B------:R-:W-:Y:S02]  /*0120*/  IMAD.MOV.U32 R0, RZ, RZ, RZ ;  /* 0x000000ffff007224 */ /* 0x000fe400078e00ff */
[----:B--2---:R-:W-:Y:S02]  /*0130*/  IMAD.WIDE R4, R7, 0x4, R4 ;  /* 0x0000000407047825 */ /* 0x004fe400078e0204 */
[----:B------:R-:W2:Y:S02]  /*0140*/  LDC.64 R6, c[0x0][0x220] ;  /* 0x00008800ff067b82 */ /* 0x000ea40000000a00 */
[C---:B-1----:R-:W-:Y:S01]  /*0150*/  IMAD.WIDE R2, R9.reuse, 0x4, R2 ;  /* 0x0000000409027825 */ /* 0x042fe200078e0202 */
[----:B------:R-:W3:Y:S04]  /*0160*/  @!P0 LDG.E.EL R11, desc[UR4][R4.64] ;  /* 0x00000004040b8981 */ /* 0x000ee8000c2e1900 */
[----:B------:R-:W3:Y:S01]  /*0170*/  @!P0 LDG.E R0, desc[UR4][R2.64] ;  /* 0x0000000402008981 */ /* 0x000ee2000c1e1900 */
[----:B--2---:R-:W-:-:S04]  /*0180*/  IMAD.WIDE R6, R9, 0x4, R6 ;  /* 0x0000000409067825 */ /* 0x004fc800078e0206 */
[----:B---3--:R-:W-:Y:S01]  /*0190*/  FADD R8, R11, R0 ;  /* 0x000000000b087221 */ /* 0x008fe20000000000 */
[----:B------:R-:W-:-:S04]  /*01a0*/  FSETP.GEU.AND P1, PT, R0, -R11, PT ;  /* 0x8000000b0000720b */ /* 0x000fc80003f2e000 */
[----:B------:R-:W-:Y:S02]  /*01b0*/  FSEL R11, R8, RZ, P1 ;  /* 0x000000ff080b7208 */ /* 0x000fe40000800000 */
[----:B------:R-:W-:Y:S02]  /*01c0*/  IADD3 R8, P1, R9, UR6, RZ ;  /* 0x0000000609087c10 */ /* 0x000fe4000ff3e0ff */
[----:B------:R-:W-:Y:S01]  /*01d0*/  FSETP.GTU.AND P2, PT, R11, RZ, PT ;  /* 0x000000ff0b00720b */ /* 0x000fe20003f4c000 */
[----:B------:R1:W-:Y:S01]  /*01e0*/  @!P0 STG.E desc[UR4][R6.64], R11 ;  /* 0x0000000b06008986 */ /* 0x0003e2000c101904 */
[----:B------:R-:W-:Y:S02]  /*01f0*/  LEA.HI.X.SX32 R9, R9, UR7, 0x1, P1 ;  /* 0x0000000709097c11 */ /* 0x000fe400088f0eff */
[----:B------:R-:W-:Y:S01]  /*0200*/  SEL R3, RZ, 0x1, P2 ;  /* 0x00000001ff037807 */ /* 0x000fe20001000000 */
[----:B------:R-:W-:Y:S08]  /*0210*/  @P0 EXIT ;  /* 0x000000000000094d */ /* 0x000ff00003800000 */
[----:B------:R-:W-:Y:S01]  /*0220*/  STG.E.U8 desc[UR4][R8.64], R3 ;  /* 0x0000000308007986 */ /* 0x000fe2000c101104 */
[----:B------:R-:W-:Y:S05]  /*0230*/  EXIT ;  /* 0x000000000000794d */ /* 0x000fea0003800000 */
.L_x_0:
[----:B------:R-:W-:-:S00]  /*0240*/  BRA `(.L_x_0) ;  /* 0xfffffffc00fc7947 */ /* 0x000fc0000383ffff */
[----:B------:R-:W-:-:S00]  /*0250*/  NOP ;  /* 0x0000000000007918 */ /* 0x000fc00000000000 */
        /* <DEDUP_REMOVED lines=10> */
.L_x_1:


//--------------------- .nv.constant0.triton_poi_fused_convolution_relu_threshold_backward_0 --------------------------
	.section	.nv.constant0.triton_poi_fused_convolution_relu_threshold_backward_0,"a",@progbits
	.sectionflags	@""
	.align	4
.nv.constant0.triton_poi_fused_convolution_relu_threshold_backward_0:
	.zero		564
